	.headerflags	@"EF_CUDA_TEXMODE_UNIFIED EF_CUDA_64BIT_ADDRESS EF_CUDA_ACCELERATORS EF_CUDA_SM90 EF_CUDA_VIRTUAL_SM(EF_CUDA_SM90)"
	.elftype	@"ET_EXEC"


//--------------------- .nv.info                  --------------------------
	.section	.nv.info,"",@"SHT_CUDA_INFO"
	.align	4


	//----- nvinfo : EIATTR_REGCOUNT
	.align		4
        /*0000*/ 	.byte	0x04, 0x2f
        /*0002*/ 	.short	(.L_3 - .L_2)
	.align		4
.L_2:
        /*0004*/ 	.word	index@(triton_poi_fused__native_batch_norm_legit_no_training_relu_5)
        /*0008*/ 	.word	0x00000011


	//----- nvinfo : EIATTR_MIN_STACK_SIZE
	.align		4
.L_3:
        /*000c*/ 	.byte	0x04, 0x12
        /*000e*/ 	.short	(.L_5 - .L_4)
	.align		4
.L_4:
        /*0010*/ 	.word	index@(triton_poi_fused__native_batch_norm_legit_no_training_relu_5)
        /*0014*/ 	.word	0x00000000


	//----- nvinfo : EIATTR_FRAME_SIZE
	.align		4
.L_5:
        /*0018*/ 	.byte	0x04, 0x11
        /*001a*/ 	.short	(.L_7 - .L_6)
	.align		4
.L_6:
        /*001c*/ 	.word	index@(triton_poi_fused__native_batch_norm_legit_no_training_relu_5)
        /*0020*/ 	.word	0x00000000


	//----- nvinfo : EIATTR_MIN_STACK_SIZE
	.align		4
.L_7:
        /*0024*/ 	.byte	0x04, 0x12
        /*0026*/ 	.short	(.L_9 - .L_8)
	.align		4
.L_8:
        /*0028*/ 	.word	index@(triton_poi_fused__native_batch_norm_legit_no_training_relu_5)
        /*002c*/ 	.word	0x00000000
.L_9:


//--------------------- .nv.info.triton_poi_fused__native_batch_norm_legit_no_training_relu_5 --------------------------
	.section	.nv.info.triton_poi_fused__native_batch_norm_legit_no_training_relu_5,"",@"SHT_CUDA_INFO"
	.sectionflags	@""
	.align	4


	//----- nvinfo : EIATTR_CUDA_API_VERSION
	.align		4
        /*0000*/ 	.byte	0x04, 0x37
        /*0002*/ 	.short	(.L_11 - .L_10)
.L_10:
        /*0004*/ 	.word	0x0000007c


	//----- nvinfo : EIATTR_KPARAM_INFO
	.align		4
.L_11:
        /*0008*/ 	.byte	0x04, 0x17
        /*000a*/ 	.short	(.L_13 - .L_12)
.L_12:
        /*000c*/ 	.word	0x00000000
        /*0010*/ 	.short	0x0006
        /*0012*/ 	.short	0x0030
        /*0014*/ 	.byte	0x00, 0xf0, 0x11, 0x00


	//----- nvinfo : EIATTR_KPARAM_INFO
	.align		4
.L_13:
        /*0018*/ 	.byte	0x04, 0x17
        /*001a*/ 	.short	(.L_15 - .L_14)
.L_14:
        /*001c*/ 	.word	0x00000000
        /*0020*/ 	.short	0x0005
        /*0022*/ 	.short	0x0028
        /*0024*/ 	.byte	0x00, 0xf4, 0x21, 0x00


	//----- nvinfo : EIATTR_KPARAM_INFO
	.align		4
.L_15:
        /*0028*/ 	.byte	0x04, 0x17
        /*002a*/ 	.short	(.L_17 - .L_16)
.L_16:
        /*002c*/ 	.word	0x00000000
        /*0030*/ 	.short	0x0004
        /*0032*/ 	.short	0x0020
        /*0034*/ 	.byte	0x00, 0xf4, 0x21, 0x00


	//----- nvinfo : EIATTR_KPARAM_INFO
	.align		4
.L_17:
        /*0038*/ 	.byte	0x04, 0x17
        /*003a*/ 	.short	(.L_19 - .L_18)
.L_18:
        /*003c*/ 	.word	0x00000000
        /*0040*/ 	.short	0x0003
        /*0042*/ 	.short	0x0018
        /*0044*/ 	.byte	0x00, 0xf4, 0x21, 0x00


	//----- nvinfo : EIATTR_KPARAM_INFO
	.align		4
.L_19:
        /*0048*/ 	.byte	0x04, 0x17
        /*004a*/ 	.short	(.L_21 - .L_20)
.L_20:
        /*004c*/ 	.word	0x00000000
        /*0050*/ 	.short	0x0002
        /*0052*/ 	.short	0x0010
        /*0054*/ 	.byte	0x00, 0xf4, 0x21, 0x00


	//----- nvinfo : EIATTR_KPARAM_INFO
	.align		4
.L_21:
        /*0058*/ 	.byte	0x04, 0x17
        /*005a*/ 	.short	(.L_23 - .L_22)
.L_22:
        /*005c*/ 	.word	0x00000000
        /*0060*/ 	.short	0x0001
        /*0062*/ 	.short	0x0008
        /*0064*/ 	.byte	0x00, 0xf4, 0x21, 0x00


	//----- nvinfo : EIATTR_KPARAM_INFO
	.align		4
.L_23:
        /*0068*/ 	.byte	0x04, 0x17
        /*006a*/ 	.short	(.L_25 - .L_24)
.L_24:
        /*006c*/ 	.word	0x00000000
        /*0070*/ 	.short	0x0000
        /*0072*/ 	.short	0x0000
        /*0074*/ 	.byte	0x00, 0xf4, 0x21, 0x00


	//----- nvinfo : EIATTR_SPARSE_MMA_MASK
	.align		4
.L_25:
        /*0078*/ 	.byte	0x03, 0x50
        /*007a*/ 	.short	0x0000


	//----- nvinfo : EIATTR_MAXREG_COUNT
	.align		4
        /*007c*/ 	.byte	0x03, 0x1b
        /*007e*/ 	.short	0x00ff


	//----- nvinfo : EIATTR_EXIT_INSTR_OFFSETS
	.align		4
        /*0080*/ 	.byte	0x04, 0x1c
        /*0082*/ 	.short	(.L_27 - .L_26)


	//   ....[0]....
.L_26:
        /*0084*/ 	.word	0x00000340


	//----- nvinfo : EIATTR_REQNTID
	.align		4
.L_27:
        /*0088*/ 	.byte	0x04, 0x10
        /*008a*/ 	.short	(.L_29 - .L_28)
.L_28:
        /*008c*/ 	.word	0x00000100
        /*0090*/ 	.word	0x00000001
        /*0094*/ 	.word	0x00000001


	//----- nvinfo : EIATTR_CBANK_PARAM_SIZE
	.align		4
.L_29:
        /*0098*/ 	.byte	0x03, 0x19
        /*009a*/ 	.short	0x0034


	//----- nvinfo : EIATTR_PARAM_CBANK
	.align		4
        /*009c*/ 	.byte	0x04, 0x0a
        /*009e*/ 	.short	(.L_31 - .L_30)
	.align		4
.L_30:
        /*00a0*/ 	.word	index@(.nv.constant0.triton_poi_fused__native_batch_norm_legit_no_training_relu_5)
        /*00a4*/ 	.short	0x0210
        /*00a6*/ 	.short	0x0034


	//----- nvinfo : EIATTR_SW_WAR
	.align		4
.L_31:
        /*00a8*/ 	.byte	0x04, 0x36
        /*00aa*/ 	.short	(.L_33 - .L_32)
.L_32:
        /*00ac*/ 	.word	0x00000008
.L_33:


//--------------------- .nv.callgraph             --------------------------
	.section	.nv.callgraph,"",@"SHT_CUDA_CALLGRAPH"
	.align	4
	.sectionentsize	8
	.align		4
        /*0000*/ 	.word	0x00000000
	.align		4
        /*0004*/ 	.word	0xffffffff
	.align		4
        /*0008*/ 	.word	0x00000000
	.align		4
        /*000c*/ 	.word	0xfffffffe
	.align		4
        /*0010*/ 	.word	0x00000000
	.align		4
        /*0014*/ 	.word	0xfffffffd
	.align		4
        /*0018*/ 	.word	0x00000000
	.align		4
        /*001c*/ 	.word	0xfffffffc


//--------------------- .nv.constant4             --------------------------
	.section	.nv.constant4,"a",@progbits
	.align	8
	.align		8
.nv.constant4:
        /*0000*/ 	.dword	_$_str
	.align		8
        /*0008*/ 	.dword	_$_str_$_2


//--------------------- .text.triton_poi_fused__native_batch_norm_legit_no_training_relu_5 --------------------------
	.section	.text.triton_poi_fused__native_batch_norm_legit_no_training_relu_5,"ax",@progbits
	.align	128
        .global         triton_poi_fused__native_batch_norm_legit_no_training_relu_5
        .type           triton_poi_fused__native_batch_norm_legit_no_training_relu_5,@function
        .size           triton_poi_fused__native_batch_norm_legit_no_training_relu_5,(.L_x_1 - triton_poi_fused__native_batch_norm_legit_no_training_relu_5)
        .other          triton_poi_fused__native_batch_norm_legit_no_training_relu_5,@"STO_CUDA_ENTRY STV_DEFAULT"
triton_poi_fused__native_batch_norm_legit_no_training_relu_5:
.text.triton_poi_fused__native_batch_norm_legit_no_training_relu_5:
[----:B------:R-:W-:Y:S01]  /*0000*/  LDC R1, c[0x0][0x28] ;  /* 0x00000a00ff017b82 */ /* 0x000fe20000000800 */
[----:B------:R-:W1:Y:S07]  /*0010*/  S2R R0, SR_TID.X ;  /* 0x0000000000007919 */ /* 0x000e6e0000002100 */
[----:B------:R-:W2:Y:S01]  /*0020*/  LDC.64 R6, c[0x0][0x220] ;  /* 0x00008800ff067b82 */ /* 0x000ea20000000a00 */
[----:B------:R-:W-:Y:S01]  /*0030*/  ULDC.64 UR4, c[0x0][0x208] ;  /* 0x0000820000047ab9 */ /* 0x000fe20000000a00 */
[----:B------:R-:W3:Y:S06]  /*0040*/  S2R R3, SR_CTAID.X ;  /* 0x0000000000037919 */ /* 0x000eec0000002500 */
[----:B------:R-:W4:Y:S08]  /*0050*/  LDC.64 R4, c[0x0][0x218] ;  /* 0x00008600ff047b82 */ /* 0x000f300000000a00 */
[----:B------:R-:W5:Y:S08]  /*0060*/  LDC.64 R8, c[0x0][0x228] ;  /* 0x00008a00ff087b82 */ /* 0x000f700000000a00 */
[----:B------:R-:W4:Y:S01]  /*0070*/  LDC.64 R10, c[0x0][0x230] ;  /* 0x00008c00ff0a7b82 */ /* 0x000f220000000a00 */
[----:B-1----:R-:W-:-:S04]  /*0080*/  SHF.L.U32 R0, R0, 0x1, RZ ;  /* 0x0000000100007819 */ /* 0x002fc800000006ff */
[----:B------:R-:W-:-:S04]  /*0090*/  LOP3.LUT R0, R0, 0x1fe, RZ, 0xc0, !PT ;  /* 0x000001fe00007812 */ /* 0x000fc800078ec0ff */
[----:B---3--:R-:W-:-:S05]  /*00a0*/  LEA R0, R3, R0, 0x9 ;  /* 0x0000000003007211 */ /* 0x008fca00078e48ff */
[----:B------:R-:W-:-:S05]  /*00b0*/  IMAD.HI R2, R0, 0x5397829d, RZ ;  /* 0x5397829d00027827 */ /* 0x000fca00078e02ff */
[----:B------:R-:W-:-:S04]  /*00c0*/  SHF.R.U32.HI R3, RZ, 0x1f, R2 ;  /* 0x0000001fff037819 */ /* 0x000fc80000011602 */
[----:B------:R-:W-:-:S04]  /*00d0*/  LEA.HI.SX32 R3, R2, R3, 0x18 ;  /* 0x0000000302037211 */ /* 0x000fc800078fc2ff */
[----:B------:R-:W-:-:S04]  /*00e0*/  LEA.HI R2, R3, R3, RZ, 0x7 ;  /* 0x0000000303027211 */ /* 0x000fc800078f38ff */
[----:B------:R-:W-:-:S04]  /*00f0*/  LOP3.LUT R2, R2, 0xffffff80, RZ, 0xc0, !PT ;  /* 0xffffff8002027812 */ /* 0x000fc800078ec0ff */
[----:B------:R-:W-:Y:S02]  /*0100*/  IADD3 R13, R3, -R2, RZ ;  /* 0x80000002030d7210 */ /* 0x000fe40007ffe0ff */
[----:B------:R-:W1:Y:S03]  /*0110*/  LDC.64 R2, c[0x0][0x210] ;  /* 0x00008400ff027b82 */ /* 0x000e660000000a00 */
[----:B--2---:R-:W-:-:S06]  /*0120*/  IMAD.WIDE R6, R13, 0x4, R6 ;  /* 0x000000040d067825 */ /* 0x004fcc00078e0206 */
[----:B------:R-:W2:Y:S01]  /*0130*/  LDG.E.EL R6, desc[UR4][R6.64] ;  /* 0x0000000406067981 */ /* 0x000ea2000c2e1900 */
[----:B----4-:R-:W-:-:S05]  /*0140*/  IMAD.WIDE R4, R13, 0x4, R4 ;  /* 0x000000040d047825 */ /* 0x010fca00078e0204 */
[----:B------:R3:W4:Y:S01]  /*0150*/  LDG.E.EL R12, desc[UR4][R4.64] ;  /* 0x00000004040c7981 */ /* 0x000722000c2e1900 */
[----:B-1----:R-:W-:Y:S01]  /*0160*/  IMAD.WIDE R2, R0, 0x4, R2 ;  /* 0x0000000400027825 */ /* 0x002fe200078e0202 */
[----:B------:R-:W-:Y:S01]  /*0170*/  HFMA2.MMA R14, -RZ, RZ, 1.625, 0 ;  /* 0x3e800000ff0e7435 */ /* 0x000fe200000001ff */
[----:B---3--:R-:W1:Y:S04]  /*0180*/  LDC.64 R4, c[0x0][0x238] ;  /* 0x00008e00ff047b82 */ /* 0x008e680000000a00 */
[----:B------:R-:W4:Y:S01]  /*0190*/  LDG.E.64 R2, desc[UR4][R2.64] ;  /* 0x0000000402027981 */ /* 0x000f22000c1e1b00 */
[----:B-----5:R-:W-:-:S04]  /*01a0*/  IMAD.WIDE R8, R13, 0x4, R8 ;  /* 0x000000040d087825 */ /* 0x020fc800078e0208 */
[----:B0-----:R-:W-:Y:S02]  /*01b0*/  IMAD.WIDE R10, R13, 0x4, R10 ;  /* 0x000000040d0a7825 */ /* 0x001fe400078e020a */
[----:B------:R-:W3:Y:S04]  /*01c0*/  LDG.E.EL R8, desc[UR4][R8.64] ;  /* 0x0000000408087981 */ /* 0x000ee8000c2e1900 */
[----:B------:R-:W3:Y:S01]  /*01d0*/  LDG.E.EL R11, desc[UR4][R10.64] ;  /* 0x000000040a0b7981 */ /* 0x000ee2000c2e1900 */
[----:B-1----:R-:W-:-:S04]  /*01e0*/  IMAD.WIDE R4, R0, 0x4, R4 ;  /* 0x0000000400047825 */ /* 0x002fc800078e0204 */
[----:B--2---:R-:W-:-:S04]  /*01f0*/  FADD R6, R6, 9.9999997473787516356e-06 ;  /* 0x3727c5ac06067421 */ /* 0x004fc80000000000 */
[----:B------:R-:W0:Y:S02]  /*0200*/  MUFU.SQRT R7, R6 ;  /* 0x0000000600077308 */ /* 0x000e240000002000 */
[C---:B0-----:R-:W-:Y:S02]  /*0210*/  FSETP.GT.AND P0, PT, R7.reuse, 8.50705917302346158658e+37, PT ;  /* 0x7e8000000700780b */ /* 0x041fe40003f04000 */
[----:B------:R-:W-:-:S11]  /*0220*/  FSETP.GEU.AND P1, PT, R7, 1.175494350822287508e-38, PT ;  /* 0x008000000700780b */ /* 0x000fd60003f2e000 */
[----:B------:R-:W-:-:S04]  /*0230*/  @P0 FMUL R7, R7, 0.25 ;  /* 0x3e80000007070820 */ /* 0x000fc80000400000 */
[----:B------:R-:W-:-:S06]  /*0240*/  @!P1 FMUL R7, R7, 16777216 ;  /* 0x4b80000007079820 */ /* 0x000fcc0000400000 */
[----:B------:R-:W0:Y:S01]  /*0250*/  MUFU.RCP R7, R7 ;  /* 0x0000000700077308 */ /* 0x000e220000001000 */
[----:B------:R-:W-:Y:S01]  /*0260*/  FSEL R14, R14, 1, P0 ;  /* 0x3f8000000e0e7808 */ /* 0x000fe20000000000 */
[----:B----4-:R-:W-:-:S04]  /*0270*/  FADD R2, R2, -R12 ;  /* 0x8000000c02027221 */ /* 0x010fc80000000000 */
[----:B------:R-:W-:Y:S01]  /*0280*/  @!P1 FMUL R14, R14, 16777216 ;  /* 0x4b8000000e0e9820 */ /* 0x000fe20000400000 */
[----:B------:R-:W-:-:S03]  /*0290*/  FADD R3, R3, -R12 ;  /* 0x8000000c03037221 */ /* 0x000fc60000000000 */
[----:B0-----:R-:W-:-:S04]  /*02a0*/  FMUL R14, R7, R14 ;  /* 0x0000000e070e7220 */ /* 0x001fc80000400000 */
[-C--:B------:R-:W-:Y:S01]  /*02b0*/  FMUL R2, R2, R14.reuse ;  /* 0x0000000e02027220 */ /* 0x080fe20000400000 */
[----:B------:R-:W-:-:S03]  /*02c0*/  FMUL R14, R3, R14 ;  /* 0x0000000e030e7220 */ /* 0x000fc60000400000 */
[C-C-:B---3--:R-:W-:Y:S01]  /*02d0*/  FFMA R2, R8.reuse, R2, R11.reuse ;  /* 0x0000000208027223 */ /* 0x148fe2000000000b */
[----:B------:R-:W-:-:S04]  /*02e0*/  FFMA R14, R8, R14, R11 ;  /* 0x0000000e080e7223 */ /* 0x000fc8000000000b */
[----:B------:R-:W-:Y:S02]  /*02f0*/  FSETP.GEU.AND P0, PT, R2, RZ, PT ;  /* 0x000000ff0200720b */ /* 0x000fe40003f0e000 */
[----:B------:R-:W-:Y:S02]  /*0300*/  FSETP.GEU.AND P1, PT, R14, RZ, PT ;  /* 0x000000ff0e00720b */ /* 0x000fe40003f2e000 */
[----:B------:R-:W-:Y:S02]  /*0310*/  FSEL R2, R2, RZ, P0 ;  /* 0x000000ff02027208 */ /* 0x000fe40000000000 */
[----:B------:R-:W-:-:S05]  /*0320*/  FSEL R3, R14, RZ, P1 ;  /* 0x000000ff0e037208 */ /* 0x000fca0000800000 */
[----:B------:R-:W-:Y:S01]  /*0330*/  STG.E.64 desc[UR4][R4.64], R2 ;  /* 0x0000000204007986 */ /* 0x000fe2000c101b04 */
[----:B------:R-:W-:Y:S05]  /*0340*/  EXIT ;  /* 0x000000000000794d */ /* 0x000fea0003800000 */
.L_x_0:
[----:B------:R-:W-:-:S00]  /*0350*/  BRA `(.L_x_0) ;  /* 0xfffffffc00fc7947 */ /* 0x000fc0000383ffff */
[----:B------:R-:W-:-:S00]  /*0360*/  NOP ;  /* 0x0000000000007918 */ /* 0x000fc00000000000 */
        /* <DEDUP_REMOVED lines=9> */
.L_x_1:


//--------------------- .nv.global.init           --------------------------
	.section	.nv.global.init,"aw",@progbits
.nv.global.init:
	.type		_$_str,@object
	.size		_$_str,(_$_str_$_2 - _$_str)
_$_str:
        /*0000*/ 	.byte	0x5f, 0x5f, 0x43, 0x55, 0x44, 0x41, 0x5f, 0x46, 0x54, 0x5a, 0x00
	.type		_$_str_$_2,@object
	.size		_$_str_$_2,(.L_1 - _$_str_$_2)
_$_str_$_2:
        /*000b*/ 	.byte	0x5f, 0x5f, 0x43, 0x55, 0x44, 0x41, 0x5f, 0x50, 0x52, 0x45, 0x43, 0x5f, 0x53, 0x51, 0x52, 0x54
        /*001b*/ 	.byte	0x00
.L_1:


//--------------------- .nv.constant0.triton_poi_fused__native_batch_norm_legit_no_training_relu_5 --------------------------
	.section	.nv.constant0.triton_poi_fused__native_batch_norm_legit_no_training_relu_5,"a",@progbits
	.sectionflags	@""
	.align	4
.nv.constant0.triton_poi_fused__native_batch_norm_legit_no_training_relu_5:
	.zero		580
